//
// Generated by NVIDIA NVVM Compiler
//
// Compiler Build ID: CL-36424714
// Cuda compilation tools, release 13.0, V13.0.88
// Based on NVVM 20.0.0
//

.version 9.0
.target sm_100
.address_size 64

	// .globl	_Z28generate_normal_distributionPfji
.global .align 4 .b8 __cudart_i2opi_f[24] = {65, 144, 67, 60, 153, 149, 98, 219, 192, 221, 52, 245, 209, 87, 39, 252, 41, 21, 68, 78, 110, 131, 249, 162};

.visible .entry _Z28generate_normal_distributionPfji(
	.param .u64 .ptr .align 1 _Z28generate_normal_distributionPfji_param_0,
	.param .u32 _Z28generate_normal_distributionPfji_param_1,
	.param .u32 _Z28generate_normal_distributionPfji_param_2
)
{
	.local .align 4 .b8 	__local_depot0[28];
	.reg .b64 	%SP;
	.reg .b64 	%SPL;
	.reg .pred 	%p<20>;
	.reg .b32 	%r<95>;
	.reg .b32 	%f<77>;
	.reg .b64 	%rd<44>;
	.reg .b64 	%fd<7>;

	mov.u64 	%SPL, __local_depot0;
	ld.param.u64 	%rd15, [_Z28generate_normal_distributionPfji_param_0];
	ld.param.u32 	%r35, [_Z28generate_normal_distributionPfji_param_1];
	ld.param.u32 	%r36, [_Z28generate_normal_distributionPfji_param_2];
	add.u64 	%rd1, %SPL, 0;
	add.u64 	%rd2, %SPL, 0;
	mov.u32 	%r37, %ctaid.x;
	mov.u32 	%r38, %ntid.x;
	mov.u32 	%r39, %tid.x;
	mad.lo.s32 	%r85, %r37, %r38, %r39;
	mov.u32 	%r40, %nctaid.x;
	mul.lo.s32 	%r2, %r38, %r40;
	setp.ge.s32 	%p1, %r85, %r36;
	@%p1 bra 	$L__BB0_20;
	add.s32 	%r86, %r35, %r85;
	cvta.to.global.u64 	%rd3, %rd15;
	mul.wide.s32 	%rd38, %r2, 4;
	mov.u64 	%rd28, __cudart_i2opi_f;
$L__BB0_2:
	mad.lo.s32 	%r41, %r86, 1664525, 1013904223;
	cvt.rn.f32.u32 	%f13, %r41;
	mul.f32 	%f14, %f13, 0f2F800000;
	mad.lo.s32 	%r86, %r86, 389569705, 1196435762;
	cvt.rn.f32.u32 	%f15, %r86;
	mul.f32 	%f16, %f15, 0f2F800000;
	setp.lt.f32 	%p2, %f14, 0f00800000;
	mul.f32 	%f17, %f14, 0f4B000000;
	selp.f32 	%f18, %f17, %f14, %p2;
	selp.f32 	%f19, 0fC1B80000, 0f00000000, %p2;
	mov.b32 	%r42, %f18;
	add.s32 	%r43, %r42, -1059760811;
	and.b32  	%r44, %r43, -8388608;
	sub.s32 	%r45, %r42, %r44;
	mov.b32 	%f20, %r45;
	cvt.rn.f32.s32 	%f21, %r44;
	fma.rn.f32 	%f22, %f21, 0f34000000, %f19;
	add.f32 	%f23, %f20, 0fBF800000;
	fma.rn.f32 	%f24, %f23, 0fBE055027, 0f3E1039F6;
	fma.rn.f32 	%f25, %f24, %f23, 0fBDF8CDCC;
	fma.rn.f32 	%f26, %f25, %f23, 0f3E0F2955;
	fma.rn.f32 	%f27, %f26, %f23, 0fBE2AD8B9;
	fma.rn.f32 	%f28, %f27, %f23, 0f3E4CED0B;
	fma.rn.f32 	%f29, %f28, %f23, 0fBE7FFF22;
	fma.rn.f32 	%f30, %f29, %f23, 0f3EAAAA78;
	fma.rn.f32 	%f31, %f30, %f23, 0fBF000000;
	mul.f32 	%f32, %f23, %f31;
	fma.rn.f32 	%f33, %f32, %f23, %f23;
	fma.rn.f32 	%f34, %f22, 0f3F317218, %f33;
	setp.gt.u32 	%p3, %r42, 2139095039;
	fma.rn.f32 	%f35, %f18, 0f7F800000, 0f7F800000;
	selp.f32 	%f36, %f35, %f34, %p3;
	setp.eq.f32 	%p4, %f18, 0f00000000;
	mul.f32 	%f37, %f36, 0fC0000000;
	selp.f32 	%f1, 0f7F800000, %f37, %p4;
	cvt.f64.f32 	%fd1, %f16;
	mul.f64 	%fd2, %fd1, 0d401921FB54442D18;
	cvt.rn.f32.f64 	%f2, %fd2;
	mul.f32 	%f38, %f2, 0f3F22F983;
	cvt.rni.s32.f32 	%r94, %f38;
	cvt.rn.f32.s32 	%f39, %r94;
	fma.rn.f32 	%f40, %f39, 0fBFC90FDA, %f2;
	fma.rn.f32 	%f41, %f39, 0fB3A22168, %f40;
	fma.rn.f32 	%f76, %f39, 0fA7C234C5, %f41;
	abs.f32 	%f4, %f2;
	setp.ltu.f32 	%p5, %f4, 0f47CE4780;
	mov.u32 	%r90, %r94;
	mov.f32 	%f75, %f76;
	@%p5 bra 	$L__BB0_10;
	setp.neu.f32 	%p6, %f4, 0f7F800000;
	@%p6 bra 	$L__BB0_5;
	mov.f32 	%f44, 0f00000000;
	mul.rn.f32 	%f75, %f2, %f44;
	mov.b32 	%r90, 0;
	bra.uni 	$L__BB0_10;
$L__BB0_5:
	mov.b32 	%r8, %f2;
	shl.b32 	%r47, %r8, 8;
	or.b32  	%r9, %r47, -2147483648;
	mov.b64 	%rd42, 0;
	mov.b32 	%r87, 0;
	mov.u64 	%rd40, %rd28;
	mov.u64 	%rd41, %rd2;
$L__BB0_6:
	.pragma "nounroll";
	ld.global.nc.u32 	%r48, [%rd40];
	mad.wide.u32 	%rd20, %r48, %r9, %rd42;
	shr.u64 	%rd42, %rd20, 32;
	st.local.u32 	[%rd41], %rd20;
	add.s32 	%r87, %r87, 1;
	add.s64 	%rd41, %rd41, 4;
	add.s64 	%rd40, %rd40, 4;
	setp.ne.s32 	%p7, %r87, 6;
	@%p7 bra 	$L__BB0_6;
	shr.u32 	%r49, %r8, 23;
	st.local.u32 	[%rd2+24], %rd42;
	and.b32  	%r12, %r49, 31;
	and.b32  	%r50, %r49, 224;
	add.s32 	%r51, %r50, -128;
	shr.u32 	%r52, %r51, 5;
	mul.wide.u32 	%rd21, %r52, 4;
	sub.s64 	%rd10, %rd2, %rd21;
	ld.local.u32 	%r88, [%rd10+24];
	ld.local.u32 	%r89, [%rd10+20];
	setp.eq.s32 	%p8, %r12, 0;
	@%p8 bra 	$L__BB0_9;
	shf.l.wrap.b32 	%r88, %r89, %r88, %r12;
	ld.local.u32 	%r53, [%rd10+16];
	shf.l.wrap.b32 	%r89, %r53, %r89, %r12;
$L__BB0_9:
	shr.u32 	%r54, %r88, 30;
	shf.l.wrap.b32 	%r55, %r89, %r88, 2;
	shl.b32 	%r56, %r89, 2;
	shr.u32 	%r57, %r55, 31;
	add.s32 	%r90, %r57, %r54;
	xor.b32  	%r58, %r55, %r8;
	shr.s32 	%r59, %r55, 31;
	xor.b32  	%r60, %r59, %r55;
	xor.b32  	%r61, %r59, %r56;
	cvt.u64.u32 	%rd22, %r60;
	shl.b64 	%rd23, %rd22, 32;
	cvt.u64.u32 	%rd24, %r61;
	or.b64  	%rd25, %rd23, %rd24;
	cvt.rn.f64.s64 	%fd3, %rd25;
	mul.f64 	%fd4, %fd3, 0d3BF921FB54442D19;
	cvt.rn.f32.f64 	%f42, %fd4;
	neg.f32 	%f43, %f42;
	setp.lt.s32 	%p9, %r58, 0;
	selp.f32 	%f75, %f43, %f42, %p9;
$L__BB0_10:
	setp.ltu.f32 	%p10, %f4, 0f47CE4780;
	add.s32 	%r63, %r90, 1;
	mul.rn.f32 	%f45, %f75, %f75;
	and.b32  	%r64, %r90, 1;
	setp.eq.b32 	%p11, %r64, 1;
	selp.f32 	%f46, %f75, 0f3F800000, %p11;
	fma.rn.f32 	%f47, %f45, %f46, 0f00000000;
	fma.rn.f32 	%f48, %f45, 0f37CBAC00, 0fBAB607ED;
	selp.f32 	%f49, 0fB94D4153, %f48, %p11;
	selp.f32 	%f50, 0f3C0885E4, 0f3D2AAABB, %p11;
	fma.rn.f32 	%f51, %f49, %f45, %f50;
	selp.f32 	%f52, 0fBE2AAAA8, 0fBEFFFFFF, %p11;
	fma.rn.f32 	%f53, %f51, %f45, %f52;
	fma.rn.f32 	%f54, %f53, %f47, %f46;
	and.b32  	%r65, %r63, 2;
	setp.eq.s32 	%p12, %r65, 0;
	mov.f32 	%f55, 0f00000000;
	sub.f32 	%f56, %f55, %f54;
	selp.f32 	%f8, %f54, %f56, %p12;
	@%p10 bra 	$L__BB0_18;
	setp.neu.f32 	%p13, %f4, 0f7F800000;
	@%p13 bra 	$L__BB0_13;
	mov.f32 	%f59, 0f00000000;
	mul.rn.f32 	%f76, %f2, %f59;
	mov.b32 	%r94, 0;
	bra.uni 	$L__BB0_18;
$L__BB0_13:
	mov.b32 	%r21, %f2;
	shl.b32 	%r67, %r21, 8;
	or.b32  	%r22, %r67, -2147483648;
	mov.b64 	%rd43, 0;
	mov.b32 	%r91, 0;
$L__BB0_14:
	.pragma "nounroll";
	mul.wide.u32 	%rd27, %r91, 4;
	add.s64 	%rd29, %rd28, %rd27;
	ld.global.nc.u32 	%r68, [%rd29];
	mad.wide.u32 	%rd30, %r68, %r22, %rd43;
	shr.u64 	%rd43, %rd30, 32;
	add.s64 	%rd31, %rd1, %rd27;
	st.local.u32 	[%rd31], %rd30;
	add.s32 	%r91, %r91, 1;
	setp.ne.s32 	%p14, %r91, 6;
	@%p14 bra 	$L__BB0_14;
	shr.u32 	%r69, %r21, 23;
	st.local.u32 	[%rd1+24], %rd43;
	and.b32  	%r25, %r69, 31;
	and.b32  	%r70, %r69, 224;
	add.s32 	%r71, %r70, -128;
	shr.u32 	%r72, %r71, 5;
	mul.wide.u32 	%rd32, %r72, 4;
	sub.s64 	%rd13, %rd1, %rd32;
	ld.local.u32 	%r92, [%rd13+24];
	ld.local.u32 	%r93, [%rd13+20];
	setp.eq.s32 	%p15, %r25, 0;
	@%p15 bra 	$L__BB0_17;
	shf.l.wrap.b32 	%r92, %r93, %r92, %r25;
	ld.local.u32 	%r73, [%rd13+16];
	shf.l.wrap.b32 	%r93, %r73, %r93, %r25;
$L__BB0_17:
	shr.u32 	%r74, %r92, 30;
	shf.l.wrap.b32 	%r75, %r93, %r92, 2;
	shl.b32 	%r76, %r93, 2;
	shr.u32 	%r77, %r75, 31;
	add.s32 	%r94, %r77, %r74;
	xor.b32  	%r78, %r75, %r21;
	shr.s32 	%r79, %r75, 31;
	xor.b32  	%r80, %r79, %r75;
	xor.b32  	%r81, %r79, %r76;
	cvt.u64.u32 	%rd33, %r80;
	shl.b64 	%rd34, %rd33, 32;
	cvt.u64.u32 	%rd35, %r81;
	or.b64  	%rd36, %rd34, %rd35;
	cvt.rn.f64.s64 	%fd5, %rd36;
	mul.f64 	%fd6, %fd5, 0d3BF921FB54442D19;
	cvt.rn.f32.f64 	%f57, %fd6;
	neg.f32 	%f58, %f57;
	setp.lt.s32 	%p16, %r78, 0;
	selp.f32 	%f76, %f58, %f57, %p16;
$L__BB0_18:
	sqrt.rn.f32 	%f60, %f1;
	mul.rn.f32 	%f61, %f76, %f76;
	and.b32  	%r83, %r94, 1;
	setp.eq.b32 	%p17, %r83, 1;
	selp.f32 	%f62, 0f3F800000, %f76, %p17;
	fma.rn.f32 	%f63, %f61, %f62, 0f00000000;
	fma.rn.f32 	%f64, %f61, 0f37CBAC00, 0fBAB607ED;
	selp.f32 	%f65, %f64, 0fB94D4153, %p17;
	selp.f32 	%f66, 0f3D2AAABB, 0f3C0885E4, %p17;
	fma.rn.f32 	%f67, %f65, %f61, %f66;
	selp.f32 	%f68, 0fBEFFFFFF, 0fBE2AAAA8, %p17;
	fma.rn.f32 	%f69, %f67, %f61, %f68;
	fma.rn.f32 	%f70, %f69, %f63, %f62;
	and.b32  	%r84, %r94, 2;
	setp.eq.s32 	%p18, %r84, 0;
	mov.f32 	%f71, 0f00000000;
	sub.f32 	%f72, %f71, %f70;
	selp.f32 	%f73, %f70, %f72, %p18;
	mul.f32 	%f12, %f60, %f73;
	mul.wide.s32 	%rd37, %r85, 4;
	add.s64 	%rd14, %rd3, %rd37;
	mul.f32 	%f74, %f60, %f8;
	st.global.f32 	[%rd14], %f74;
	add.s32 	%r85, %r85, %r2;
	setp.ge.s32 	%p19, %r85, %r36;
	@%p19 bra 	$L__BB0_20;
	add.s64 	%rd39, %rd14, %rd38;
	st.global.f32 	[%rd39], %f12;
	bra.uni 	$L__BB0_2;
$L__BB0_20:
	ret;

}


// ===== COMPILED SASS (sm_100) =====

	.target	sm_100

	.elftype	@"ET_EXEC"


//--------------------- .note.nv.tkinfo           --------------------------
	.section	.note.nv.tkinfo,"",@"SHT_NOTE"
	.sectionflags	@"SHF_NOTE_NV_TKINFO"
	.tkinfo
        /*0018*/ 	.word	0x00000002
        /*0030*/ 	.string	""
        /*0030*/ 	.string	"ptxas"
        /*0030*/ 	.string	"Cuda compilation tools, release 13.0, V13.0.88"
        /*0030*/ 	.string	"Build cuda_13.0.r13.0/compiler.36424714_0"
        /*0030*/ 	.string	"-arch sm_100 -m 64 "



//--------------------- .note.nv.cuinfo           --------------------------
	.section	.note.nv.cuinfo,"",@"SHT_NOTE"
	.sectionflags	@"SHF_NOTE_NV_CUINFO"
        /*0018*/ 	.short	0x0002
        /*001a*/ 	.short	0x0064
        /*001c*/ 	.short	0x0082
	.zero		2


//--------------------- .nv.info                  --------------------------
	.section	.nv.info,"",@"SHT_CUDA_INFO"
	.align	4


	//----- nvinfo : EIATTR_REGCOUNT
	.align		4
        /*0000*/ 	.byte	0x04, 0x2f
        /*0002*/ 	.short	(.L_2 - .L_1)
	.align		4
.L_1:
        /*0004*/ 	.word	index@(_Z28generate_normal_distributionPfji)
        /*0008*/ 	.word	0x0000001a


	//----- nvinfo : EIATTR_FRAME_SIZE
	.align		4
.L_2:
        /*000c*/ 	.byte	0x04, 0x11
        /*000e*/ 	.short	(.L_4 - .L_3)
	.align		4
.L_3:
        /*0010*/ 	.word	index@($__internal_0_$__cuda_sm20_sqrt_rn_f32_slowpath)
        /*0014*/ 	.word	0x00000000


	//----- nvinfo : EIATTR_FRAME_SIZE
	.align		4
.L_4:
        /*0018*/ 	.byte	0x04, 0x11
        /*001a*/ 	.short	(.L_6 - .L_5)
	.align		4
.L_5:
        /*001c*/ 	.word	index@(_Z28generate_normal_distributionPfji)
        /*0020*/ 	.word	0x00000000


	//----- nvinfo : EIATTR_MIN_STACK_SIZE
	.align		4
.L_6:
        /*0024*/ 	.byte	0x04, 0x12
        /*0026*/ 	.short	(.L_8 - .L_7)
	.align		4
.L_7:
        /*0028*/ 	.word	index@(_Z28generate_normal_distributionPfji)
        /*002c*/ 	.word	0x00000000
.L_8:


//--------------------- .nv.compat                --------------------------
	.section	.nv.compat,"",@"SHT_CUDA_COMPAT_INFO"
	.align	4
        /*0000*/ 	.byte	0x02, 0x09, 0x00, 0x00, 0x02, 0x02, 0x01, 0x00, 0x02, 0x05, 0x05, 0x00, 0x03, 0x07, 0x01, 0x01
        /*0010*/ 	.byte	0x02, 0x03, 0x00, 0x00, 0x02, 0x06, 0x01, 0x00, 0x04, 0x0b, 0x08, 0x00, 0x01, 0x00, 0x00, 0x00
        /*0020*/ 	.byte	0x00, 0x00, 0x00, 0x00


//--------------------- .nv.info._Z28generate_normal_distributionPfji --------------------------
	.section	.nv.info._Z28generate_normal_distributionPfji,"",@"SHT_CUDA_INFO"
	.sectionflags	@""
	.align	4


	//----- nvinfo : EIATTR_CUDA_API_VERSION
	.align		4
        /*0000*/ 	.byte	0x04, 0x37
        /*0002*/ 	.short	(.L_10 - .L_9)
.L_9:
        /*0004*/ 	.word	0x00000082


	//----- nvinfo : EIATTR_KPARAM_INFO
	.align		4
.L_10:
        /*0008*/ 	.byte	0x04, 0x17
        /*000a*/ 	.short	(.L_12 - .L_11)
.L_11:
        /*000c*/ 	.word	0x00000000
        /*0010*/ 	.short	0x0002
        /*0012*/ 	.short	0x000c
        /*0014*/ 	.byte	0x00, 0xf0, 0x11, 0x00


	//----- nvinfo : EIATTR_KPARAM_INFO
	.align		4
.L_12:
        /*0018*/ 	.byte	0x04, 0x17
        /*001a*/ 	.short	(.L_14 - .L_13)
.L_13:
        /*001c*/ 	.word	0x00000000
        /*0020*/ 	.short	0x0001
        /*0022*/ 	.short	0x0008
        /*0024*/ 	.byte	0x00, 0xf0, 0x11, 0x00


	//----- nvinfo : EIATTR_KPARAM_INFO
	.align		4
.L_14:
        /*0028*/ 	.byte	0x04, 0x17
        /*002a*/ 	.short	(.L_16 - .L_15)
.L_15:
        /*002c*/ 	.word	0x00000000
        /*0030*/ 	.short	0x0000
        /*0032*/ 	.short	0x0000
        /*0034*/ 	.byte	0x00, 0xf5, 0x21, 0x00


	//----- nvinfo : EIATTR_SPARSE_MMA_MASK
	.align		4
.L_16:
        /*0038*/ 	.byte	0x03, 0x50
        /*003a*/ 	.short	0x0000


	//----- nvinfo : EIATTR_MAXREG_COUNT
	.align		4
        /*003c*/ 	.byte	0x03, 0x1b
        /*003e*/ 	.short	0x00ff


	//----- nvinfo : EIATTR_MERCURY_ISA_VERSION
	.align		4
        /*0040*/ 	.byte	0x03, 0x5f
        /*0042*/ 	.short	0x0101


	//----- nvinfo : EIATTR_VRC_CTA_INIT_COUNT
	.align		4
        /*0044*/ 	.byte	0x02, 0x4a
	.zero		1
	.zero		1


	//----- nvinfo : EIATTR_EXIT_INSTR_OFFSETS
	.align		4
        /*0048*/ 	.byte	0x04, 0x1c
        /*004a*/ 	.short	(.L_18 - .L_17)


	//   ....[0]....
.L_17:
        /*004c*/ 	.word	0x00000090


	//   ....[1]....
        /*0050*/ 	.word	0x00001310


	//----- nvinfo : EIATTR_CRS_STACK_SIZE
	.align		4
.L_18:
        /*0054*/ 	.byte	0x04, 0x1e
        /*0056*/ 	.short	(.L_20 - .L_19)
.L_19:
        /*0058*/ 	.word	0x00000000


	//----- nvinfo : EIATTR_CBANK_PARAM_SIZE
	.align		4
.L_20:
        /*005c*/ 	.byte	0x03, 0x19
        /*005e*/ 	.short	0x0010


	//----- nvinfo : EIATTR_PARAM_CBANK
	.align		4
        /*0060*/ 	.byte	0x04, 0x0a
        /*0062*/ 	.short	(.L_22 - .L_21)
	.align		4
.L_21:
        /*0064*/ 	.word	index@(.nv.constant0._Z28generate_normal_distributionPfji)
        /*0068*/ 	.short	0x0380
        /*006a*/ 	.short	0x0010


	//----- nvinfo : EIATTR_SW_WAR
	.align		4
.L_22:
        /*006c*/ 	.byte	0x04, 0x36
        /*006e*/ 	.short	(.L_24 - .L_23)
.L_23:
        /*0070*/ 	.word	0x00000008
.L_24:


//--------------------- .nv.callgraph             --------------------------
	.section	.nv.callgraph,"",@"SHT_CUDA_CALLGRAPH"
	.align	4
	.sectionentsize	8
	.align		4
        /*0000*/ 	.word	0x00000000
	.align		4
        /*0004*/ 	.word	0xffffffff
	.align		4
        /*0008*/ 	.word	0x00000000
	.align		4
        /*000c*/ 	.word	0xfffffffe
	.align		4
        /*0010*/ 	.word	0x00000000
	.align		4
        /*0014*/ 	.word	0xfffffffd
	.align		4
        /*0018*/ 	.word	0x00000000
	.align		4
        /*001c*/ 	.word	0xfffffffc


//--------------------- .nv.constant4             --------------------------
	.section	.nv.constant4,"a",@progbits
	.align	8
	.align		8
.nv.constant4:
        /*0000*/ 	.dword	__cudart_i2opi_f


//--------------------- .text._Z28generate_normal_distributionPfji --------------------------
	.section	.text._Z28generate_normal_distributionPfji,"ax",@progbits
	.align	128
        .global         _Z28generate_normal_distributionPfji
        .type           _Z28generate_normal_distributionPfji,@function
        .size           _Z28generate_normal_distributionPfji,(.L_x_16 - _Z28generate_normal_distributionPfji)
        .other          _Z28generate_normal_distributionPfji,@"STO_CUDA_ENTRY STV_DEFAULT"
_Z28generate_normal_distributionPfji:
.text._Z28generate_normal_distributionPfji:
[----:B------:R-:W-:Y:S01]  /*0000*/  LDC R1, c[0x0][0x37c] ;  /* 0x0000df00ff017b82 */ /* 0x000fe20000000800 */
[----:B------:R-:W0:Y:S07]  /*0010*/  S2R R3, SR_TID.X ;  /* 0x0000000000037919 */ /* 0x000e2e0000002100 */
[----:B------:R-:W0:Y:S01]  /*0020*/  S2UR UR4, SR_CTAID.X ;  /* 0x00000000000479c3 */ /* 0x000e220000002500 */
[----:B------:R-:W1:Y:S07]  /*0030*/  LDCU UR6, c[0x0][0x38c] ;  /* 0x00007180ff0677ac */ /* 0x000e6e0008000800 */
[----:B------:R-:W0:Y:S01]  /*0040*/  LDC R2, c[0x0][0x360] ;  /* 0x0000d800ff027b82 */ /* 0x000e220000000800 */
[----:B------:R-:W2:Y:S01]  /*0050*/  LDCU UR5, c[0x0][0x370] ;  /* 0x00006e00ff0577ac */ /* 0x000ea20008000800 */
[----:B0-----:R-:W-:-:S02]  /*0060*/  IMAD R3, R2, UR4, R3 ;  /* 0x0000000402037c24 */ /* 0x001fc4000f8e0203 */
[----:B--2---:R-:W-:-:S03]  /*0070*/  IMAD R2, R2, UR5, RZ ;  /* 0x0000000502027c24 */ /* 0x004fc6000f8e02ff */
[----:B-1----:R-:W-:-:S13]  /*0080*/  ISETP.GE.AND P0, PT, R3, UR6, PT ;  /* 0x0000000603007c0c */ /* 0x002fda000bf06270 */
[----:B------:R-:W-:Y:S05]  /*0090*/  @P0 EXIT ;  /* 0x000000000000094d */ /* 0x000fea0003800000 */
[----:B------:R-:W0:Y:S01]  /*00a0*/  LDCU UR4, c[0x0][0x388] ;  /* 0x00007100ff0477ac */ /* 0x000e220008000800 */
[----:B------:R-:W1:Y:S01]  /*00b0*/  LDCU.64 UR6, c[0x0][0x358] ;  /* 0x00006b00ff0677ac */ /* 0x000e620008000a00 */
[----:B0-----:R-:W-:-:S07]  /*00c0*/  VIADD R4, R3, UR4 ;  /* 0x0000000403047c36 */ /* 0x001fce0008000000 */
.L_x_13:
[----:B0-----:R-:W-:Y:S01]  /*00d0*/  IMAD.MOV.U32 R7, RZ, RZ, 0x19660d ;  /* 0x0019660dff077424 */ /* 0x001fe200078e00ff */
[----:B------:R-:W-:Y:S01]  /*00e0*/  UMOV UR4, 0x54442d18 ;  /* 0x54442d1800047882 */ /* 0x000fe20000000000 */
[----:B------:R-:W-:Y:S01]  /*00f0*/  UMOV UR5, 0x401921fb ;  /* 0x401921fb00057882 */ /* 0x000fe20000000000 */
[----:B------:R-:W-:Y:S01]  /*0100*/  IMAD.MOV.U32 R12, RZ, RZ, 0x3e055027 ;  /* 0x3e055027ff0c7424 */ /* 0x000fe200078e00ff */
[----:B------:R-:W-:Y:S01]  /*0110*/  BSSY.RECONVERGENT B0, `(.L_x_0) ;  /* 0x000008b000007945 */ /* 0x000fe20003800200 */
[----:B------:R-:W-:Y:S02]  /*0120*/  IMAD R0, R4, R7, 0x3c6ef35f ;  /* 0x3c6ef35f04007424 */ /* 0x000fe400078e0207 */
[----:B------:R-:W-:-:S03]  /*0130*/  IMAD.MOV.U32 R7, RZ, RZ, 0x17385ca9 ;  /* 0x17385ca9ff077424 */ /* 0x000fc600078e00ff */
[----:B------:R-:W-:Y:S01]  /*0140*/  I2FP.F32.U32 R0, R0 ;  /* 0x0000000000007245 */ /* 0x000fe20000201000 */
[----:B------:R-:W-:-:S04]  /*0150*/  IMAD R4, R4, R7, 0x47502932 ;  /* 0x4750293204047424 */ /* 0x000fc800078e0207 */
[----:B------:R-:W-:Y:S01]  /*0160*/  FMUL R0, R0, 2.3283064365386962891e-10 ;  /* 0x2f80000000007820 */ /* 0x000fe20000400000 */
[----:B------:R-:W-:-:S04]  /*0170*/  I2FP.F32.U32 R6, R4 ;  /* 0x0000000400067245 */ /* 0x000fc80000201000 */
[----:B------:R-:W-:Y:S01]  /*0180*/  FSETP.GEU.AND P0, PT, R0, 1.175494350822287508e-38, PT ;  /* 0x008000000000780b */ /* 0x000fe20003f0e000 */
[----:B------:R-:W-:-:S04]  /*0190*/  FMUL R10, R6, 2.3283064365386962891e-10 ;  /* 0x2f800000060a7820 */ /* 0x000fc80000400000 */
[----:B------:R-:W0:Y:S08]  /*01a0*/  F2F.F64.F32 R8, R10 ;  /* 0x0000000a00087310 */ /* 0x000e300000201800 */
[----:B------:R-:W-:-:S05]  /*01b0*/  @!P0 FMUL R0, R0, 8388608 ;  /* 0x4b00000000008820 */ /* 0x000fca0000400000 */
[----:B------:R-:W-:Y:S01]  /*01c0*/  IADD3 R11, PT, PT, R0, -0x3f2aaaab, RZ ;  /* 0xc0d55555000b7810 */ /* 0x000fe20007ffe0ff */
[----:B0-----:R-:W-:-:S03]  /*01d0*/  DMUL R8, R8, UR4 ;  /* 0x0000000408087c28 */ /* 0x001fc60008000000 */
[----:B------:R-:W-:-:S03]  /*01e0*/  LOP3.LUT R11, R11, 0xff800000, RZ, 0xc0, !PT ;  /* 0xff8000000b0b7812 */ /* 0x000fc600078ec0ff */
[----:B------:R0:W2:Y:S02]  /*01f0*/  F2F.F32.F64 R6, R8 ;  /* 0x0000000800067310 */ /* 0x0000a40000301000 */
[----:B------:R-:W-:Y:S01]  /*0200*/  IMAD.IADD R7, R0, 0x1, -R11 ;  /* 0x0000000100077824 */ /* 0x000fe200078e0a0b */
[----:B------:R-:W-:-:S03]  /*0210*/  I2FP.F32.S32 R11, R11 ;  /* 0x0000000b000b7245 */ /* 0x000fc60000201400 */
[----:B------:R-:W-:-:S04]  /*0220*/  FADD R7, R7, -1 ;  /* 0xbf80000007077421 */ /* 0x000fc80000000000 */
[C---:B------:R-:W-:Y:S01]  /*0230*/  FFMA R12, R7.reuse, -R12, 0.14084610342979431152 ;  /* 0x3e1039f6070c7423 */ /* 0x040fe2000000080c */
[----:B0-----:R-:W-:Y:S02]  /*0240*/  FSEL R8, RZ, -23, P0 ;  /* 0xc1b80000ff087808 */ /* 0x001fe40000000000 */
[----:B------:R-:W-:Y:S01]  /*0250*/  ISETP.GT.U32.AND P0, PT, R0, 0x7f7fffff, PT ;  /* 0x7f7fffff0000780c */ /* 0x000fe20003f04070 */
[C---:B------:R-:W-:Y:S01]  /*0260*/  FFMA R12, R7.reuse, R12, -0.12148627638816833496 ;  /* 0xbdf8cdcc070c7423 */ /* 0x040fe2000000000c */
[C---:B--2---:R-:W-:Y:S01]  /*0270*/  FMUL R19, R6.reuse, 0.63661974668502807617 ;  /* 0x3f22f98306137820 */ /* 0x044fe20000400000 */
[----:B------:R-:W-:Y:S02]  /*0280*/  FSETP.GE.AND P1, PT, |R6|, 105615, PT ;  /* 0x47ce47800600780b */ /* 0x000fe40003f26200 */
[----:B------:R-:W-:Y:S01]  /*0290*/  FFMA R12, R7, R12, 0.13980610668659210205 ;  /* 0x3e0f2955070c7423 */ /* 0x000fe2000000000c */
[----:B------:R-:W-:Y:S01]  /*02a0*/  FFMA R8, R11, 1.1920928955078125e-07, R8 ;  /* 0x340000000b087823 */ /* 0x000fe20000000008 */
[----:B------:R-:W-:-:S02]  /*02b0*/  IMAD.MOV.U32 R11, RZ, RZ, 0x7f800000 ;  /* 0x7f800000ff0b7424 */ /* 0x000fc400078e00ff */
[C---:B------:R-:W-:Y:S01]  /*02c0*/  FFMA R12, R7.reuse, R12, -0.16684235632419586182 ;  /* 0xbe2ad8b9070c7423 */ /* 0x040fe2000000000c */
[----:B------:R-:W0:Y:S03]  /*02d0*/  F2I.NTZ R19, R19 ;  /* 0x0000001300137305 */ /* 0x000e260000203100 */
[----:B------:R-:W-:-:S04]  /*02e0*/  FFMA R12, R7, R12, 0.20012299716472625732 ;  /* 0x3e4ced0b070c7423 */ /* 0x000fc8000000000c */
[----:B------:R-:W-:-:S04]  /*02f0*/  FFMA R12, R7, R12, -0.24999669194221496582 ;  /* 0xbe7fff22070c7423 */ /* 0x000fc8000000000c */
[----:B------:R-:W-:-:S04]  /*0300*/  FFMA R12, R7, R12, 0.33333182334899902344 ;  /* 0x3eaaaa78070c7423 */ /* 0x000fc8000000000c */
[----:B------:R-:W-:Y:S01]  /*0310*/  FFMA R12, R7, R12, -0.5 ;  /* 0xbf000000070c7423 */ /* 0x000fe2000000000c */
[----:B0-----:R-:W-:-:S03]  /*0320*/  I2FP.F32.S32 R9, R19 ;  /* 0x0000001300097245 */ /* 0x001fc60000201400 */
[----:B------:R-:W-:Y:S02]  /*0330*/  FMUL R12, R7, R12 ;  /* 0x0000000c070c7220 */ /* 0x000fe40000400000 */
[----:B------:R-:W-:Y:S02]  /*0340*/  FFMA R10, R9, -1.5707962512969970703, R6 ;  /* 0xbfc90fda090a7823 */ /* 0x000fe40000000006 */
[----:B------:R-:W-:Y:S02]  /*0350*/  FFMA R7, R7, R12, R7 ;  /* 0x0000000c07077223 */ /* 0x000fe40000000007 */
[C---:B------:R-:W-:Y:S02]  /*0360*/  FFMA R10, R9.reuse, -7.5497894158615963534e-08, R10 ;  /* 0xb3a22168090a7823 */ /* 0x040fe4000000000a */
[----:B------:R-:W-:Y:S01]  /*0370*/  FFMA R7, R8, 0.69314718246459960938, R7 ;  /* 0x3f31721808077823 */ /* 0x000fe20000000007 */
[C---:B------:R-:W-:Y:S01]  /*0380*/  @P0 FFMA R7, R0.reuse, R11, +INF ;  /* 0x7f80000000070423 */ /* 0x040fe2000000000b */
[----:B------:R-:W-:Y:S01]  /*0390*/  FSETP.NEU.AND P0, PT, R0, RZ, PT ;  /* 0x000000ff0000720b */ /* 0x000fe20003f0d000 */
[----:B------:R-:W-:Y:S01]  /*03a0*/  FFMA R8, R9, -5.3903029534742383927e-15, R10 ;  /* 0xa7c234c509087823 */ /* 0x000fe2000000000a */
[----:B------:R-:W-:Y:S01]  /*03b0*/  MOV R9, R19 ;  /* 0x0000001300097202 */ /* 0x000fe20000000f00 */
[----:B------:R-:W-:-:S02]  /*03c0*/  FMUL R7, R7, -2 ;  /* 0xc000000007077820 */ /* 0x000fc40000400000 */
[----:B------:R-:W-:-:S03]  /*03d0*/  IMAD.MOV.U32 R0, RZ, RZ, R8 ;  /* 0x000000ffff007224 */ /* 0x000fc600078e0008 */
[----:B------:R-:W-:Y:S01]  /*03e0*/  FSEL R7, R7, +INF , P0 ;  /* 0x7f80000007077808 */ /* 0x000fe20000000000 */
[----:B------:R-:W-:Y:S06]  /*03f0*/  @!P1 BRA `(.L_x_1) ;  /* 0x0000000400709947 */ /* 0x000fec0003800000 */
[----:B------:R-:W-:-:S13]  /*0400*/  FSETP.NEU.AND P0, PT, |R6|, +INF , PT ;  /* 0x7f8000000600780b */ /* 0x000fda0003f0d200 */
[----:B------:R-:W-:Y:S01]  /*0410*/  @!P0 FMUL R0, RZ, R6 ;  /* 0x00000006ff008220 */ /* 0x000fe20000400000 */
[----:B------:R-:W-:Y:S01]  /*0420*/  @!P0 IMAD.MOV.U32 R19, RZ, RZ, RZ ;  /* 0x000000ffff138224 */ /* 0x000fe200078e00ff */
[----:B------:R-:W-:Y:S06]  /*0430*/  @!P0 BRA `(.L_x_1) ;  /* 0x0000000400608947 */ /* 0x000fec0003800000 */
[----:B------:R-:W-:Y:S02]  /*0440*/  IMAD.SHL.U32 R0, R6, 0x100, RZ ;  /* 0x0000010006007824 */ /* 0x000fe400078e00ff */
[----:B------:R-:W-:Y:S02]  /*0450*/  HFMA2 R19, -RZ, RZ, 0, 0 ;  /* 0x00000000ff137431 */ /* 0x000fe400000001ff */
[----:B------:R-:W-:Y:S01]  /*0460*/  IMAD.MOV.U32 R20, RZ, RZ, RZ ;  /* 0x000000ffff147224 */ /* 0x000fe200078e00ff */
[----:B------:R-:W0:Y:S01]  /*0470*/  LDCU.64 UR8, c[0x4][URZ] ;  /* 0x01000000ff0877ac */ /* 0x000e220008000a00 */
[----:B------:R-:W-:Y:S01]  /*0480*/  LOP3.LUT R21, R0, 0x80000000, RZ, 0xfc, !PT ;  /* 0x8000000000157812 */ /* 0x000fe200078efcff */
[----:B------:R-:W-:Y:S01]  /*0490*/  UMOV UR5, URZ ;  /* 0x000000ff00057c82 */ /* 0x000fe20008000000 */
[----:B------:R-:W-:-:S05]  /*04a0*/  UMOV UR4, URZ ;  /* 0x000000ff00047c82 */ /* 0x000fca0008000000 */
.L_x_2:
[----:B0-----:R-:W-:Y:S02]  /*04b0*/  IMAD.U32 R10, RZ, RZ, UR8 ;  /* 0x00000008ff0a7e24 */ /* 0x001fe4000f8e00ff */
[----:B------:R-:W-:-:S05]  /*04c0*/  IMAD.U32 R11, RZ, RZ, UR9 ;  /* 0x00000009ff0b7e24 */ /* 0x000fca000f8e00ff */
[----:B-1----:R-:W2:Y:S01]  /*04d0*/  LDG.E.CONSTANT R10, desc[UR6][R10.64] ;  /* 0x000000060a0a7981 */ /* 0x002ea2000c1e9900 */
[----:B------:R-:W-:Y:S01]  /*04e0*/  UIADD3 UR4, UPT, UPT, UR4, 0x1, URZ ;  /* 0x0000000104047890 */ /* 0x000fe2000fffe0ff */
[C---:B------:R-:W-:Y:S01]  /*04f0*/  ISETP.EQ.AND P0, PT, R20.reuse, RZ, PT ;  /* 0x000000ff1400720c */ /* 0x040fe20003f02270 */
[----:B------:R-:W-:Y:S01]  /*0500*/  UIADD3 UR8, UP1, UPT, UR8, 0x4, URZ ;  /* 0x0000000408087890 */ /* 0x000fe2000ff3e0ff */
[C---:B------:R-:W-:Y:S01]  /*0510*/  ISETP.EQ.AND P1, PT, R20.reuse, 0x4, PT ;  /* 0x000000041400780c */ /* 0x040fe20003f22270 */
[----:B------:R-:W-:Y:S01]  /*0520*/  UISETP.NE.AND UP0, UPT, UR4, 0x6, UPT ;  /* 0x000000060400788c */ /* 0x000fe2000bf05270 */
[C---:B------:R-:W-:Y:S01]  /*0530*/  ISETP.EQ.AND P2, PT, R20.reuse, 0x8, PT ;  /* 0x000000081400780c */ /* 0x040fe20003f42270 */
[----:B------:R-:W-:Y:S01]  /*0540*/  UIADD3.X UR9, UPT, UPT, URZ, UR9, URZ, UP1, !UPT ;  /* 0x00000009ff097290 */ /* 0x000fe20008ffe4ff */
[C---:B------:R-:W-:Y:S02]  /*0550*/  ISETP.EQ.AND P3, PT, R20.reuse, 0xc, PT ;  /* 0x0000000c1400780c */ /* 0x040fe40003f62270 */
[----:B------:R-:W-:-:S02]  /*0560*/  ISETP.EQ.AND P4, PT, R20, 0x10, PT ;  /* 0x000000101400780c */ /* 0x000fc40003f82270 */
[C---:B------:R-:W-:Y:S01]  /*0570*/  ISETP.EQ.AND P5, PT, R20.reuse, 0x14, PT ;  /* 0x000000141400780c */ /* 0x040fe20003fa2270 */
[----:B------:R-:W-:Y:S02]  /*0580*/  VIADD R20, R20, 0x4 ;  /* 0x0000000414147836 */ /* 0x000fe40000000000 */
[----:B--2---:R-:W-:-:S03]  /*0590*/  IMAD.WIDE.U32 R12, R10, R21, RZ ;  /* 0x000000150a0c7225 */ /* 0x004fc600078e00ff */
[----:B------:R-:W-:-:S04]  /*05a0*/  IADD3 R0, P6, PT, R12, R19, RZ ;  /* 0x000000130c007210 */ /* 0x000fc80007fde0ff */
[----:B------:R-:W-:Y:S01]  /*05b0*/  IADD3.X R19, PT, PT, R13, UR5, RZ, P6, !PT ;  /* 0x000000050d137c10 */ /* 0x000fe2000b7fe4ff */
[--C-:B------:R-:W-:Y:S01]  /*05c0*/  @P1 IMAD.MOV.U32 R14, RZ, RZ, R0.reuse ;  /* 0x000000ffff0e1224 */ /* 0x100fe200078e0000 */
[-C--:B------:R-:W-:Y:S01]  /*05d0*/  @P0 MOV R5, R0.reuse ;  /* 0x0000000000050202 */ /* 0x080fe20000000f00 */
[--C-:B------:R-:W-:Y:S01]  /*05e0*/  @P2 IMAD.MOV.U32 R15, RZ, RZ, R0.reuse ;  /* 0x000000ffff0f2224 */ /* 0x100fe200078e0000 */
[----:B------:R-:W-:Y:S01]  /*05f0*/  @P4 MOV R17, R0 ;  /* 0x0000000000114202 */ /* 0x000fe20000000f00 */
[--C-:B------:R-:W-:Y:S02]  /*0600*/  @P3 IMAD.MOV.U32 R16, RZ, RZ, R0.reuse ;  /* 0x000000ffff103224 */ /* 0x100fe400078e0000 */
[----:B------:R-:W-:Y:S01]  /*0610*/  @P5 IMAD.MOV.U32 R18, RZ, RZ, R0 ;  /* 0x000000ffff125224 */ /* 0x000fe200078e0000 */
[----:B------:R-:W-:Y:S06]  /*0620*/  BRA.U UP0, `(.L_x_2) ;  /* 0xfffffffd00a07547 */ /* 0x000fec000b83ffff */
[----:B------:R-:W-:Y:S01]  /*0630*/  SHF.R.U32.HI R10, RZ, 0x17, R6 ;  /* 0x00000017ff0a7819 */ /* 0x000fe20000011606 */
[----:B------:R-:W-:Y:S03]  /*0640*/  BSSY.RECONVERGENT B1, `(.L_x_3) ;  /* 0x0000028000017945 */ /* 0x000fe60003800200 */
[C---:B------:R-:W-:Y:S02]  /*0650*/  LOP3.LUT R0, R10.reuse, 0xe0, RZ, 0xc0, !PT ;  /* 0x000000e00a007812 */ /* 0x040fe400078ec0ff */
[----:B------:R-:W-:-:S03]  /*0660*/  LOP3.LUT P6, RZ, R10, 0x1f, RZ, 0xc0, !PT ;  /* 0x0000001f0aff7812 */ /* 0x000fc600078cc0ff */
[----:B------:R-:W-:-:S05]  /*0670*/  VIADD R0, R0, 0xffffff80 ;  /* 0xffffff8000007836 */ /* 0x000fca0000000000 */
[----:B------:R-:W-:-:S04]  /*0680*/  SHF.R.U32.HI R0, RZ, 0x5, R0 ;  /* 0x00000005ff007819 */ /* 0x000fc80000011600 */
[----:B------:R-:W-:-:S04]  /*0690*/  LEA R13, -R0, RZ, 0x2 ;  /* 0x000000ff000d7211 */ /* 0x000fc800078e11ff */
[C---:B------:R-:W-:Y:S02]  /*06a0*/  ISETP.EQ.AND P3, PT, R13.reuse, -0x18, PT ;  /* 0xffffffe80d00780c */ /* 0x040fe40003f62270 */
[C---:B------:R-:W-:Y:S02]  /*06b0*/  ISETP.EQ.AND P4, PT, R13.reuse, -0x14, PT ;  /* 0xffffffec0d00780c */ /* 0x040fe40003f82270 */
[C---:B------:R-:W-:Y:S02]  /*06c0*/  ISETP.EQ.AND P2, PT, R13.reuse, -0x10, PT ;  /* 0xfffffff00d00780c */ /* 0x040fe40003f42270 */
[C---:B------:R-:W-:Y:S02]  /*06d0*/  ISETP.EQ.AND P1, PT, R13.reuse, -0xc, PT ;  /* 0xfffffff40d00780c */ /* 0x040fe40003f22270 */
[C---:B------:R-:W-:Y:S02]  /*06e0*/  ISETP.EQ.AND P0, PT, R13.reuse, -0x8, PT ;  /* 0xfffffff80d00780c */ /* 0x040fe40003f02270 */
[----:B------:R-:W-:-:S03]  /*06f0*/  ISETP.EQ.AND P5, PT, R13, RZ, PT ;  /* 0x000000ff0d00720c */ /* 0x000fc60003fa2270 */
[--C-:B------:R-:W-:Y:S01]  /*0700*/  @P3 IMAD.MOV.U32 R0, RZ, RZ, R5.reuse ;  /* 0x000000ffff003224 */ /* 0x100fe200078e0005 */
[C---:B------:R-:W-:Y:S01]  /*0710*/  ISETP.EQ.AND P3, PT, R13.reuse, -0x4, PT ;  /* 0xfffffffc0d00780c */ /* 0x040fe20003f62270 */
[----:B------:R-:W-:Y:S02]  /*0720*/  @P4 IMAD.MOV.U32 R11, RZ, RZ, R5 ;  /* 0x000000ffff0b4224 */ /* 0x000fe400078e0005 */
[----:B------:R-:W-:Y:S01]  /*0730*/  @P4 IMAD.MOV.U32 R0, RZ, RZ, R14 ;  /* 0x000000ffff004224 */ /* 0x000fe200078e000e */
[----:B------:R-:W-:Y:S01]  /*0740*/  ISETP.EQ.AND P4, PT, R13, 0x4, PT ;  /* 0x000000040d00780c */ /* 0x000fe20003f82270 */
[--C-:B------:R-:W-:Y:S01]  /*0750*/  @P2 IMAD.MOV.U32 R0, RZ, RZ, R15.reuse ;  /* 0x000000ffff002224 */ /* 0x100fe200078e000f */
[----:B------:R-:W-:Y:S01]  /*0760*/  @P2 MOV R11, R14 ;  /* 0x0000000e000b2202 */ /* 0x000fe20000000f00 */
[----:B------:R-:W-:Y:S01]  /*0770*/  @P1 IMAD.MOV.U32 R11, RZ, RZ, R15 ;  /* 0x000000ffff0b1224 */ /* 0x000fe200078e000f */
[----:B------:R-:W-:Y:S01]  /*0780*/  @P0 MOV R11, R16 ;  /* 0x00000010000b0202 */ /* 0x000fe20000000f00 */
[----:B------:R-:W-:-:S02]  /*0790*/  @P1 IMAD.MOV.U32 R0, RZ, RZ, R16 ;  /* 0x000000ffff001224 */ /* 0x000fc400078e0010 */
[--C-:B------:R-:W-:Y:S02]  /*07a0*/  @P0 IMAD.MOV.U32 R0, RZ, RZ, R17.reuse ;  /* 0x000000ffff000224 */ /* 0x100fe400078e0011 */
[----:B------:R-:W-:Y:S01]  /*07b0*/  @P3 IMAD.MOV.U32 R11, RZ, RZ, R17 ;  /* 0x000000ffff0b3224 */ /* 0x000fe200078e0011 */
[----:B------:R-:W-:Y:S01]  /*07c0*/  @P5 MOV R11, R18 ;  /* 0x00000012000b5202 */ /* 0x000fe20000000f00 */
[----:B------:R-:W-:Y:S02]  /*07d0*/  @P3 IMAD.MOV.U32 R0, RZ, RZ, R18 ;  /* 0x000000ffff003224 */ /* 0x000fe400078e0012 */
[--C-:B------:R-:W-:Y:S02]  /*07e0*/  @P5 IMAD.MOV.U32 R0, RZ, RZ, R19.reuse ;  /* 0x000000ffff005224 */ /* 0x100fe400078e0013 */
[----:B------:R-:W-:Y:S01]  /*07f0*/  @P4 IMAD.MOV.U32 R11, RZ, RZ, R19 ;  /* 0x000000ffff0b4224 */ /* 0x000fe200078e0013 */
[----:B------:R-:W-:Y:S06]  /*0800*/  @!P6 BRA `(.L_x_4) ;  /* 0x00000000002ce947 */ /* 0x000fec0003800000 */
[----:B------:R-:W-:Y:S01]  /*0810*/  @P2 IMAD.MOV.U32 R12, RZ, RZ, R5 ;  /* 0x000000ffff0c2224 */ /* 0x000fe200078e0005 */
[----:B------:R-:W-:Y:S01]  /*0820*/  @P1 MOV R12, R14 ;  /* 0x0000000e000c1202 */ /* 0x000fe20000000f00 */
[----:B------:R-:W-:Y:S01]  /*0830*/  @P0 IMAD.MOV.U32 R12, RZ, RZ, R15 ;  /* 0x000000ffff0c0224 */ /* 0x000fe200078e000f */
[----:B------:R-:W-:Y:S01]  /*0840*/  ISETP.EQ.AND P0, PT, R13, 0x8, PT ;  /* 0x000000080d00780c */ /* 0x000fe20003f02270 */
[----:B------:R-:W-:Y:S01]  /*0850*/  @P3 IMAD.MOV.U32 R12, RZ, RZ, R16 ;  /* 0x000000ffff0c3224 */ /* 0x000fe200078e0010 */
[----:B------:R-:W-:Y:S01]  /*0860*/  LOP3.LUT R10, R10, 0x1f, RZ, 0xc0, !PT ;  /* 0x0000001f0a0a7812 */ /* 0x000fe200078ec0ff */
[----:B------:R-:W-:Y:S01]  /*0870*/  @P5 IMAD.MOV.U32 R12, RZ, RZ, R17 ;  /* 0x000000ffff0c5224 */ /* 0x000fe200078e0011 */
[----:B------:R-:W-:Y:S02]  /*0880*/  @P4 MOV R12, R18 ;  /* 0x00000012000c4202 */ /* 0x000fe40000000f00 */
[----:B------:R-:W-:-:S07]  /*0890*/  SHF.L.W.U32.HI R0, R11, R10, R0 ;  /* 0x0000000a0b007219 */ /* 0x000fce0000010e00 */
[----:B------:R-:W-:-:S05]  /*08a0*/  @P0 IMAD.MOV.U32 R12, RZ, RZ, R19 ;  /* 0x000000ffff0c0224 */ /* 0x000fca00078e0013 */
[----:B------:R-:W-:-:S07]  /*08b0*/  SHF.L.W.U32.HI R11, R12, R10, R11 ;  /* 0x0000000a0c0b7219 */ /* 0x000fce0000010e0b */
.L_x_4:
[----:B------:R-:W-:Y:S05]  /*08c0*/  BSYNC.RECONVERGENT B1 ;  /* 0x0000000000017941 */ /* 0x000fea0003800200 */
.L_x_3:
[C---:B------:R-:W-:Y:S01]  /*08d0*/  SHF.L.W.U32.HI R19, R11.reuse, 0x2, R0 ;  /* 0x000000020b137819 */ /* 0x040fe20000010e00 */
[----:B------:R-:W-:Y:S01]  /*08e0*/  IMAD.SHL.U32 R11, R11, 0x4, RZ ;  /* 0x000000040b0b7824 */ /* 0x000fe200078e00ff */
[----:B------:R-:W-:Y:S01]  /*08f0*/  UMOV UR4, 0x54442d19 ;  /* 0x54442d1900047882 */ /* 0x000fe20000000000 */
[----:B------:R-:W-:Y:S01]  /*0900*/  UMOV UR5, 0x3bf921fb ;  /* 0x3bf921fb00057882 */ /* 0x000fe20000000000 */
[----:B------:R-:W-:Y:S02]  /*0910*/  SHF.R.S32.HI R12, RZ, 0x1f, R19 ;  /* 0x0000001fff0c7819 */ /* 0x000fe40000011413 */
[----:B------:R-:W-:Y:S02]  /*0920*/  LOP3.LUT R20, R19, R6, RZ, 0x3c, !PT ;  /* 0x0000000613147212 */ /* 0x000fe400078e3cff */
[C---:B------:R-:W-:Y:S02]  /*0930*/  LOP3.LUT R10, R12.reuse, R11, RZ, 0x3c, !PT ;  /* 0x0000000b0c0a7212 */ /* 0x040fe400078e3cff */
[----:B------:R-:W-:-:S02]  /*0940*/  LOP3.LUT R11, R12, R19, RZ, 0x3c, !PT ;  /* 0x000000130c0b7212 */ /* 0x000fc400078e3cff */
[----:B------:R-:W-:Y:S02]  /*0950*/  SHF.R.U32.HI R0, RZ, 0x1e, R0 ;  /* 0x0000001eff007819 */ /* 0x000fe40000011600 */
[----:B------:R-:W-:Y:S02]  /*0960*/  ISETP.GE.AND P0, PT, R20, RZ, PT ;  /* 0x000000ff1400720c */ /* 0x000fe40003f06270 */
[----:B------:R-:W0:Y:S01]  /*0970*/  I2F.F64.S64 R10, R10 ;  /* 0x0000000a000a7312 */ /* 0x000e220000301c00 */
[----:B------:R-:W-:Y:S01]  /*0980*/  LEA.HI R19, R19, R0, RZ, 0x1 ;  /* 0x0000000013137211 */ /* 0x000fe200078f08ff */
[----:B0-----:R-:W-:-:S10]  /*0990*/  DMUL R12, R10, UR4 ;  /* 0x000000040a0c7c28 */ /* 0x001fd40008000000 */
[----:B------:R-:W0:Y:S02]  /*09a0*/  F2F.F32.F64 R12, R12 ;  /* 0x0000000c000c7310 */ /* 0x000e240000301000 */
[----:B0-----:R-:W-:-:S07]  /*09b0*/  FSEL R0, -R12, R12, !P0 ;  /* 0x0000000c0c007208 */ /* 0x001fce0004000100 */
.L_x_1:
[----:B-1----:R-:W-:Y:S05]  /*09c0*/  BSYNC.RECONVERGENT B0 ;  /* 0x0000000000007941 */ /* 0x002fea0003800200 */
.L_x_0:
[----:B------:R-:W-:Y:S02]  /*09d0*/  IMAD.MOV.U32 R10, RZ, RZ, 0x37cbac00 ;  /* 0x37cbac00ff0a7424 */ /* 0x000fe400078e00ff */
[----:B------:R-:W-:Y:S01]  /*09e0*/  FMUL R11, R0, R0 ;  /* 0x00000000000b7220 */ /* 0x000fe20000400000 */
[C---:B------:R-:W-:Y:S01]  /*09f0*/  LOP3.LUT R12, R19.reuse, 0x1, RZ, 0xc0, !PT ;  /* 0x00000001130c7812 */ /* 0x040fe200078ec0ff */
[----:B------:R-:W-:Y:S01]  /*0a00*/  VIADD R13, R19, 0x1 ;  /* 0x00000001130d7836 */ /* 0x000fe20000000000 */
[----:B------:R-:W-:Y:S01]  /*0a10*/  BSSY.RECONVERGENT B0, `(.L_x_5) ;  /* 0x0000069000007945 */ /* 0x000fe20003800200 */
[----:B------:R-:W-:Y:S01]  /*0a20*/  FFMA R10, R11, R10, -0.0013887860113754868507 ;  /* 0xbab607ed0b0a7423 */ /* 0x000fe2000000000a */
[----:B------:R-:W-:Y:S01]  /*0a30*/  ISETP.NE.U32.AND P0, PT, R12, 0x1, PT ;  /* 0x000000010c00780c */ /* 0x000fe20003f05070 */
[----:B------:R-:W-:Y:S01]  /*0a40*/  IMAD.MOV.U32 R19, RZ, RZ, 0x3e2aaaa8 ;  /* 0x3e2aaaa8ff137424 */ /* 0x000fe200078e00ff */
[----:B------:R-:W-:Y:S02]  /*0a50*/  MOV R12, 0x3c0885e4 ;  /* 0x3c0885e4000c7802 */ /* 0x000fe40000000f00 */
[----:B------:R-:W-:-:S02]  /*0a60*/  FSEL R10, R10, -0.00019574658654164522886, P0 ;  /* 0xb94d41530a0a7808 */ /* 0x000fc40000000000 */
[----:B------:R-:W-:Y:S02]  /*0a70*/  FSEL R12, R12, 0.041666727513074874878, !P0 ;  /* 0x3d2aaabb0c0c7808 */ /* 0x000fe40004000000 */
[----:B------:R-:W-:Y:S02]  /*0a80*/  FSEL R0, R0, 1, !P0 ;  /* 0x3f80000000007808 */ /* 0x000fe40004000000 */
[----:B------:R-:W-:Y:S01]  /*0a90*/  FSEL R19, -R19, -0.4999999701976776123, !P0 ;  /* 0xbeffffff13137808 */ /* 0x000fe20004000100 */
[----:B------:R-:W-:Y:S01]  /*0aa0*/  FFMA R10, R11, R10, R12 ;  /* 0x0000000a0b0a7223 */ /* 0x000fe2000000000c */
[----:B------:R-:W-:Y:S02]  /*0ab0*/  FSETP.GE.AND P0, PT, |R6|, 105615, PT ;  /* 0x47ce47800600780b */ /* 0x000fe40003f06200 */
[----:B------:R-:W-:Y:S01]  /*0ac0*/  LOP3.LUT P1, RZ, R13, 0x2, RZ, 0xc0, !PT ;  /* 0x000000020dff7812 */ /* 0x000fe2000782c0ff */
[C---:B------:R-:W-:Y:S01]  /*0ad0*/  FFMA R13, R11.reuse, R0, RZ ;  /* 0x000000000b0d7223 */ /* 0x040fe200000000ff */
[----:B------:R-:W-:-:S04]  /*0ae0*/  FFMA R10, R11, R10, R19 ;  /* 0x0000000a0b0a7223 */ /* 0x000fc80000000013 */
[----:B------:R-:W-:-:S07]  /*0af0*/  FFMA R10, R13, R10, R0 ;  /* 0x0000000a0d0a7223 */ /* 0x000fce0000000000 */
[----:B------:R-:W-:Y:S01]  /*0b00*/  @P1 FADD R10, RZ, -R10 ;  /* 0x8000000aff0a1221 */ /* 0x000fe20000000000 */
[----:B------:R-:W-:Y:S06]  /*0b10*/  @!P0 BRA `(.L_x_6) ;  /* 0x0000000400608947 */ /* 0x000fec0003800000 */
[----:B------:R-:W-:-:S13]  /*0b20*/  FSETP.NEU.AND P0, PT, |R6|, +INF , PT ;  /* 0x7f8000000600780b */ /* 0x000fda0003f0d200 */
[----:B------:R-:W-:Y:S01]  /*0b30*/  @!P0 FMUL R8, RZ, R6 ;  /* 0x00000006ff088220 */ /* 0x000fe20000400000 */
[----:B------:R-:W-:Y:S01]  /*0b40*/  @!P0 MOV R9, RZ ;  /* 0x000000ff00098202 */ /* 0x000fe20000000f00 */
[----:B------:R-:W-:Y:S06]  /*0b50*/  @!P0 BRA `(.L_x_6) ;  /* 0x0000000400508947 */ /* 0x000fec0003800000 */
[----:B------:R-:W0:Y:S01]  /*0b60*/  LDC.64 R8, c[0x4][RZ] ;  /* 0x01000000ff087b82 */ /* 0x000e220000000a00 */
[----:B------:R-:W-:Y:S02]  /*0b70*/  IMAD.SHL.U32 R0, R6, 0x100, RZ ;  /* 0x0000010006007824 */ /* 0x000fe400078e00ff */
[----:B------:R-:W-:Y:S02]  /*0b80*/  HFMA2 R19, -RZ, RZ, 0, 0 ;  /* 0x00000000ff137431 */ /* 0x000fe400000001ff */
[----:B------:R-:W-:Y:S01]  /*0b90*/  IMAD.MOV.U32 R11, RZ, RZ, RZ ;  /* 0x000000ffff0b7224 */ /* 0x000fe200078e00ff */
[----:B------:R-:W-:Y:S01]  /*0ba0*/  UMOV UR4, URZ ;  /* 0x000000ff00047c82 */ /* 0x000fe20008000000 */
[----:B------:R-:W-:-:S07]  /*0bb0*/  LOP3.LUT R23, R0, 0x80000000, RZ, 0xfc, !PT ;  /* 0x8000000000177812 */ /* 0x000fce00078efcff */
.L_x_7:
[----:B0-----:R-:W-:-:S06]  /*0bc0*/  IMAD.WIDE.U32 R12, R19, 0x4, R8 ;  /* 0x00000004130c7825 */ /* 0x001fcc00078e0008 */
[----:B------:R-:W2:Y:S01]  /*0bd0*/  LDG.E.CONSTANT R12, desc[UR6][R12.64] ;  /* 0x000000060c0c7981 */ /* 0x000ea2000c1e9900 */
[C---:B------:R-:W-:Y:S02]  /*0be0*/  IMAD.SHL.U32 R0, R19.reuse, 0x4, RZ ;  /* 0x0000000413007824 */ /* 0x040fe400078e00ff */
[----:B------:R-:W-:-:S03]  /*0bf0*/  VIADD R19, R19, 0x1 ;  /* 0x0000000113137836 */ /* 0x000fc60000000000 */
[C---:B------:R-:W-:Y:S02]  /*0c00*/  ISETP.EQ.AND P0, PT, R0.reuse, RZ, PT ;  /* 0x000000ff0000720c */ /* 0x040fe40003f02270 */
[C---:B------:R-:W-:Y:S02]  /*0c10*/  ISETP.EQ.AND P5, PT, R0.reuse, 0x4, PT ;  /* 0x000000040000780c */ /* 0x040fe40003fa2270 */
[C---:B------:R-:W-:Y:S02]  /*0c20*/  ISETP.EQ.AND P4, PT, R0.reuse, 0x8, PT ;  /* 0x000000080000780c */ /* 0x040fe40003f82270 */
[C---:B------:R-:W-:Y:S02]  /*0c30*/  ISETP.EQ.AND P3, PT, R0.reuse, 0xc, PT ;  /* 0x0000000c0000780c */ /* 0x040fe40003f62270 */
[C---:B------:R-:W-:Y:S02]  /*0c40*/  ISETP.EQ.AND P2, PT, R0.reuse, 0x10, PT ;  /* 0x000000100000780c */ /* 0x040fe40003f42270 */
[----:B------:R-:W-:Y:S01]  /*0c50*/  ISETP.EQ.AND P1, PT, R0, 0x14, PT ;  /* 0x000000140000780c */ /* 0x000fe20003f22270 */
[----:B--2---:R-:W-:-:S03]  /*0c60*/  IMAD.WIDE.U32 R20, R12, R23, RZ ;  /* 0x000000170c147225 */ /* 0x004fc600078e00ff */
[----:B------:R-:W-:-:S04]  /*0c70*/  IADD3 R0, P6, PT, R20, R11, RZ ;  /* 0x0000000b14007210 */ /* 0x000fc80007fde0ff */
[----:B------:R-:W-:Y:S01]  /*0c80*/  IADD3.X R11, PT, PT, R21, UR4, RZ, P6, !PT ;  /* 0x00000004150b7c10 */ /* 0x000fe2000b7fe4ff */
[--C-:B------:R-:W-:Y:S01]  /*0c90*/  @P5 IMAD.MOV.U32 R14, RZ, RZ, R0.reuse ;  /* 0x000000ffff0e5224 */ /* 0x100fe200078e0000 */
[----:B------:R-:W-:Y:S01]  /*0ca0*/  ISETP.NE.AND P6, PT, R19, 0x6, PT ;  /* 0x000000061300780c */ /* 0x000fe20003fc5270 */
[--C-:B------:R-:W-:Y:S01]  /*0cb0*/  @P4 IMAD.MOV.U32 R15, RZ, RZ, R0.reuse ;  /* 0x000000ffff0f4224 */ /* 0x100fe200078e0000 */
[-C--:B------:R-:W-:Y:S01]  /*0cc0*/  @P0 MOV R5, R0.reuse ;  /* 0x0000000000050202 */ /* 0x080fe20000000f00 */
[--C-:B------:R-:W-:Y:S01]  /*0cd0*/  @P2 IMAD.MOV.U32 R17, RZ, RZ, R0.reuse ;  /* 0x000000ffff112224 */ /* 0x100fe200078e0000 */
[----:B------:R-:W-:Y:S01]  /*0ce0*/  @P3 MOV R16, R0 ;  /* 0x0000000000103202 */ /* 0x000fe20000000f00 */
[----:B------:R-:W-:-:S08]  /*0cf0*/  @P1 IMAD.MOV.U32 R18, RZ, RZ, R0 ;  /* 0x000000ffff121224 */ /* 0x000fd000078e0000 */
[----:B------:R-:W-:Y:S05]  /*0d00*/  @P6 BRA `(.L_x_7) ;  /* 0xfffffffc00ac6947 */ /* 0x000fea000383ffff */
[----:B------:R-:W-:Y:S01]  /*0d10*/  SHF.R.U32.HI R12, RZ, 0x17, R6 ;  /* 0x00000017ff0c7819 */ /* 0x000fe20000011606 */
[----:B------:R-:W-:Y:S03]  /*0d20*/  BSSY.RECONVERGENT B1, `(.L_x_8) ;  /* 0x0000028000017945 */ /* 0x000fe60003800200 */
[C---:B------:R-:W-:Y:S02]  /*0d30*/  LOP3.LUT R0, R12.reuse, 0xe0, RZ, 0xc0, !PT ;  /* 0x000000e00c007812 */ /* 0x040fe400078ec0ff */
[----:B------:R-:W-:Y:S02]  /*0d40*/  LOP3.LUT P6, RZ, R12, 0x1f, RZ, 0xc0, !PT ;  /* 0x0000001f0cff7812 */ /* 0x000fe400078cc0ff */
[----:B------:R-:W-:-:S04]  /*0d50*/  IADD3 R0, PT, PT, R0, -0x80, RZ ;  /* 0xffffff8000007810 */ /* 0x000fc80007ffe0ff */
[----:B------:R-:W-:-:S05]  /*0d60*/  SHF.R.U32.HI R0, RZ, 0x5, R0 ;  /* 0x00000005ff007819 */ /* 0x000fca0000011600 */
[----:B------:R-:W-:-:S05]  /*0d70*/  IMAD.U32 R13, R0, -0x4, RZ ;  /* 0xfffffffc000d7824 */ /* 0x000fca00078e00ff */
[C---:B------:R-:W-:Y:S02]  /*0d80*/  ISETP.EQ.AND P3, PT, R13.reuse, -0x18, PT ;  /* 0xffffffe80d00780c */ /* 0x040fe40003f62270 */
[C---:B------:R-:W-:Y:S02]  /*0d90*/  ISETP.EQ.AND P4, PT, R13.reuse, -0x14, PT ;  /* 0xffffffec0d00780c */ /* 0x040fe40003f82270 */
[C---:B------:R-:W-:Y:S02]  /*0da0*/  ISETP.EQ.AND P2, PT, R13.reuse, -0x10, PT ;  /* 0xfffffff00d00780c */ /* 0x040fe40003f42270 */
[C---:B------:R-:W-:Y:S02]  /*0db0*/  ISETP.EQ.AND P1, PT, R13.reuse, -0xc, PT ;  /* 0xfffffff40d00780c */ /* 0x040fe40003f22270 */
[C---:B------:R-:W-:Y:S02]  /*0dc0*/  ISETP.EQ.AND P0, PT, R13.reuse, -0x8, PT ;  /* 0xfffffff80d00780c */ /* 0x040fe40003f02270 */
[----:B------:R-:W-:-:S03]  /*0dd0*/  ISETP.EQ.AND P5, PT, R13, 0x4, PT ;  /* 0x000000040d00780c */ /* 0x000fc60003fa2270 */
[----:B------:R-:W-:Y:S01]  /*0de0*/  @P3 IMAD.MOV.U32 R0, RZ, RZ, R5 ;  /* 0x000000ffff003224 */ /* 0x000fe200078e0005 */
[C---:B------:R-:W-:Y:S01]  /*0df0*/  ISETP.EQ.AND P3, PT, R13.reuse, -0x4, PT ;  /* 0xfffffffc0d00780c */ /* 0x040fe20003f62270 */
[--C-:B------:R-:W-:Y:S01]  /*0e00*/  @P4 IMAD.MOV.U32 R0, RZ, RZ, R14.reuse ;  /* 0x000000ffff004224 */ /* 0x100fe200078e000e */
[----:B------:R-:W-:Y:S01]  /*0e10*/  @P4 MOV R8, R5 ;  /* 0x0000000500084202 */ /* 0x000fe20000000f00 */
[----:B------:R-:W-:Y:S01]  /*0e20*/  @P2 IMAD.MOV.U32 R8, RZ, RZ, R14 ;  /* 0x000000ffff082224 */ /* 0x000fe200078e000e */
[----:B------:R-:W-:Y:S01]  /*0e30*/  ISETP.EQ.AND P4, PT, R13, RZ, PT ;  /* 0x000000ff0d00720c */ /* 0x000fe20003f82270 */
[----:B------:R-:W-:Y:S01]  /*0e40*/  @P1 IMAD.MOV.U32 R8, RZ, RZ, R15 ;  /* 0x000000ffff081224 */ /* 0x000fe200078e000f */
[----:B------:R-:W-:Y:S01]  /*0e50*/  @P2 MOV R0, R15 ;  /* 0x0000000f00002202 */ /* 0x000fe20000000f00 */
[----:B------:R-:W-:Y:S01]  /*0e60*/  @P1 IMAD.MOV.U32 R0, RZ, RZ, R16 ;  /* 0x000000ffff001224 */ /* 0x000fe200078e0010 */
[----:B------:R-:W-:Y:S01]  /*0e70*/  @P0 MOV R8, R16 ;  /* 0x0000001000080202 */ /* 0x000fe20000000f00 */
[----:B------:R-:W-:-:S04]  /*0e80*/  @P0 IMAD.MOV.U32 R0, RZ, RZ, R17 ;  /* 0x000000ffff000224 */ /* 0x000fc800078e0011 */
[----:B------:R-:W-:Y:S01]  /*0e90*/  @P3 IMAD.MOV.U32 R8, RZ, RZ, R17 ;  /* 0x000000ffff083224 */ /* 0x000fe200078e0011 */
[----:B------:R-:W-:-:S03]  /*0ea0*/  @P3 MOV R0, R18 ;  /* 0x0000001200003202 */ /* 0x000fc60000000f00 */
[----:B------:R-:W-:Y:S01]  /*0eb0*/  @P4 IMAD.MOV.U32 R8, RZ, RZ, R18 ;  /* 0x000000ffff084224 */ /* 0x000fe200078e0012 */
[----:B------:R-:W-:Y:S01]  /*0ec0*/  @P5 MOV R8, R11 ;  /* 0x0000000b00085202 */ /* 0x000fe20000000f00 */
[----:B------:R-:W-:Y:S01]  /*0ed0*/  @P4 IMAD.MOV.U32 R0, RZ, RZ, R11 ;  /* 0x000000ffff004224 */ /* 0x000fe200078e000b */
[----:B------:R-:W-:Y:S06]  /*0ee0*/  @!P6 BRA `(.L_x_9) ;  /* 0x00000000002ce947 */ /* 0x000fec0003800000 */
[----:B------:R-:W-:Y:S02]  /*0ef0*/  @P2 IMAD.MOV.U32 R9, RZ, RZ, R5 ;  /* 0x000000ffff092224 */ /* 0x000fe400078e0005 */
[----:B------:R-:W-:Y:S01]  /*0f00*/  @P1 IMAD.MOV.U32 R9, RZ, RZ, R14 ;  /* 0x000000ffff091224 */ /* 0x000fe200078e000e */
[----:B------:R-:W-:Y:S01]  /*0f10*/  @P0 MOV R9, R15 ;  /* 0x0000000f00090202 */ /* 0x000fe20000000f00 */
[----:B------:R-:W-:Y:S01]  /*0f20*/  @P3 IMAD.MOV.U32 R9, RZ, RZ, R16 ;  /* 0x000000ffff093224 */ /* 0x000fe200078e0010 */
[----:B------:R-:W-:Y:S01]  /*0f30*/  ISETP.EQ.AND P0, PT, R13, 0x8, PT ;  /* 0x000000080d00780c */ /* 0x000fe20003f02270 */
[----:B------:R-:W-:Y:S01]  /*0f40*/  @P4 IMAD.MOV.U32 R9, RZ, RZ, R17 ;  /* 0x000000ffff094224 */ /* 0x000fe200078e0011 */
[----:B------:R-:W-:Y:S02]  /*0f50*/  @P5 MOV R9, R18 ;  /* 0x0000001200095202 */ /* 0x000fe40000000f00 */
[----:B------:R-:W-:-:S04]  /*0f60*/  LOP3.LUT R13, R12, 0x1f, RZ, 0xc0, !PT ;  /* 0x0000001f0c0d7812 */ /* 0x000fc800078ec0ff */
[----:B------:R-:W-:-:S05]  /*0f70*/  SHF.L.W.U32.HI R0, R8, R13, R0 ;  /* 0x0000000d08007219 */ /* 0x000fca0000010e00 */
[----:B------:R-:W-:-:S05]  /*0f80*/  @P0 IMAD.MOV.U32 R9, RZ, RZ, R11 ;  /* 0x000000ffff090224 */ /* 0x000fca00078e000b */
[----:B------:R-:W-:-:S07]  /*0f90*/  SHF.L.W.U32.HI R8, R9, R13, R8 ;  /* 0x0000000d09087219 */ /* 0x000fce0000010e08 */
.L_x_9:
[----:B------:R-:W-:Y:S05]  /*0fa0*/  BSYNC.RECONVERGENT B1 ;  /* 0x0000000000017941 */ /* 0x000fea0003800200 */
.L_x_8:
        /* <DEDUP_REMOVED lines=8> */
[----:B------:R-:W-:Y:S02]  /*1030*/  ISETP.GE.AND P0, PT, R6, RZ, PT ;  /* 0x000000ff0600720c */ /* 0x000fe40003f06270 */
[----:B------:R-:W-:Y:S02]  /*1040*/  SHF.R.U32.HI R0, RZ, 0x1e, R0 ;  /* 0x0000001eff007819 */ /* 0x000fe40000011600 */
[----:B------:R-:W0:Y:S02]  /*1050*/  I2F.F64.S64 R12, R12 ;  /* 0x0000000c000c7312 */ /* 0x000e240000301c00 */
[----:B------:R-:W-:Y:S01]  /*1060*/  LEA.HI R9, R9, R0, RZ, 0x1 ;  /* 0x0000000009097211 */ /* 0x000fe200078f08ff */
[----:B0-----:R-:W-:-:S10]  /*1070*/  DMUL R20, R12, UR4 ;  /* 0x000000040c147c28 */ /* 0x001fd40008000000 */
[----:B------:R-:W0:Y:S02]  /*1080*/  F2F.F32.F64 R20, R20 ;  /* 0x0000001400147310 */ /* 0x000e240000301000 */
[----:B0-----:R-:W-:-:S07]  /*1090*/  FSEL R8, -R20, R20, !P0 ;  /* 0x0000001414087208 */ /* 0x001fce0004000100 */
.L_x_6:
[----:B------:R-:W-:Y:S05]  /*10a0*/  BSYNC.RECONVERGENT B0 ;  /* 0x0000000000007941 */ /* 0x000fea0003800200 */
.L_x_5:
[----:B------:R-:W-:Y:S01]  /*10b0*/  IADD3 R0, PT, PT, R7, -0xd000000, RZ ;  /* 0xf300000007007810 */ /* 0x000fe20007ffe0ff */
[----:B------:R0:W1:Y:S01]  /*10c0*/  MUFU.RSQ R6, R7 ;  /* 0x0000000700067308 */ /* 0x0000620000001400 */
[----:B------:R-:W-:Y:S02]  /*10d0*/  BSSY.RECONVERGENT B0, `(.L_x_10) ;  /* 0x000000a000007945 */ /* 0x000fe40003800200 */
[----:B------:R-:W-:-:S13]  /*10e0*/  ISETP.GT.U32.AND P0, PT, R0, 0x727fffff, PT ;  /* 0x727fffff0000780c */ /* 0x000fda0003f04070 */
[----:B0-----:R-:W-:Y:S05]  /*10f0*/  @!P0 BRA `(.L_x_11) ;  /* 0x00000000000c8947 */ /* 0x001fea0003800000 */
[----:B------:R-:W-:-:S07]  /*1100*/  MOV R19, 0x1120 ;  /* 0x0000112000137802 */ /* 0x000fce0000000f00 */
[----:B-1----:R-:W-:Y:S05]  /*1110*/  CALL.REL.NOINC `($__internal_0_$__cuda_sm20_sqrt_rn_f32_slowpath) ;  /* 0x00000000008c7944 */ /* 0x002fea0003c00000 */
[----:B------:R-:W-:Y:S05]  /*1120*/  BRA `(.L_x_12) ;  /* 0x0000000000107947 */ /* 0x000fea0003800000 */
.L_x_11:
[----:B-1----:R-:W-:Y:S01]  /*1130*/  FMUL.FTZ R0, R7, R6 ;  /* 0x0000000607007220 */ /* 0x002fe20000410000 */
[----:B------:R-:W-:-:S03]  /*1140*/  FMUL.FTZ R11, R6, 0.5 ;  /* 0x3f000000060b7820 */ /* 0x000fc60000410000 */
[----:B------:R-:W-:-:S04]  /*1150*/  FFMA R7, -R0, R0, R7 ;  /* 0x0000000000077223 */ /* 0x000fc80000000107 */
[----:B------:R-:W-:-:S07]  /*1160*/  FFMA R11, R7, R11, R0 ;  /* 0x0000000b070b7223 */ /* 0x000fce0000000000 */
.L_x_12:
[----:B------:R-:W-:Y:S05]  /*1170*/  BSYNC.RECONVERGENT B0 ;  /* 0x0000000000007941 */ /* 0x000fea0003800200 */
.L_x_10:
[----:B------:R-:W0:Y:S01]  /*1180*/  LDC.64 R6, c[0x0][0x380] ;  /* 0x0000e000ff067b82 */ /* 0x000e220000000a00 */
[----:B------:R-:W-:Y:S01]  /*1190*/  LOP3.LUT R12, R9, 0x1, RZ, 0xc0, !PT ;  /* 0x00000001090c7812 */ /* 0x000fe200078ec0ff */
[----:B------:R-:W1:Y:S01]  /*11a0*/  LDCU UR4, c[0x0][0x38c] ;  /* 0x00007180ff0477ac */ /* 0x000e620008000800 */
[----:B------:R-:W-:Y:S02]  /*11b0*/  IMAD.MOV.U32 R0, RZ, RZ, 0x37cbac00 ;  /* 0x37cbac00ff007424 */ /* 0x000fe400078e00ff */
[----:B------:R-:W-:Y:S01]  /*11c0*/  FMUL R13, R8, R8 ;  /* 0x00000008080d7220 */ /* 0x000fe20000400000 */
[----:B------:R-:W-:Y:S01]  /*11d0*/  ISETP.NE.U32.AND P0, PT, R12, 0x1, PT ;  /* 0x000000010c00780c */ /* 0x000fe20003f05070 */
[----:B------:R-:W-:Y:S02]  /*11e0*/  IMAD.MOV.U32 R12, RZ, RZ, 0x3c0885e4 ;  /* 0x3c0885e4ff0c7424 */ /* 0x000fe400078e00ff */
[----:B------:R-:W-:Y:S01]  /*11f0*/  FMUL R19, R10, R11 ;  /* 0x0000000b0a137220 */ /* 0x000fe20000400000 */
[----:B------:R-:W-:Y:S01]  /*1200*/  FFMA R0, R13, R0, -0.0013887860113754868507 ;  /* 0xbab607ed0d007423 */ /* 0x000fe20000000000 */
[----:B------:R-:W-:-:S02]  /*1210*/  LOP3.LUT P1, RZ, R9, 0x2, RZ, 0xc0, !PT ;  /* 0x0000000209ff7812 */ /* 0x000fc4000782c0ff */
[----:B------:R-:W-:Y:S02]  /*1220*/  FSEL R10, R12, 0.041666727513074874878, P0 ;  /* 0x3d2aaabb0c0a7808 */ /* 0x000fe40000000000 */
[----:B------:R-:W-:Y:S02]  /*1230*/  FSEL R0, R0, -0.00019574658654164522886, !P0 ;  /* 0xb94d415300007808 */ /* 0x000fe40004000000 */
[----:B------:R-:W-:-:S03]  /*1240*/  MOV R12, 0x3e2aaaa8 ;  /* 0x3e2aaaa8000c7802 */ /* 0x000fc60000000f00 */
[----:B------:R-:W-:Y:S01]  /*1250*/  FFMA R10, R13, R0, R10 ;  /* 0x000000000d0a7223 */ /* 0x000fe2000000000a */
[----:B------:R-:W-:Y:S02]  /*1260*/  FSEL R12, -R12, -0.4999999701976776123, P0 ;  /* 0xbeffffff0c0c7808 */ /* 0x000fe40000000100 */
[----:B------:R-:W-:Y:S01]  /*1270*/  FSEL R0, R8, 1, P0 ;  /* 0x3f80000008007808 */ /* 0x000fe20000000000 */
[----:B0-----:R-:W-:-:S04]  /*1280*/  IMAD.WIDE R6, R3, 0x4, R6 ;  /* 0x0000000403067825 */ /* 0x001fc800078e0206 */
[C---:B------:R-:W-:Y:S01]  /*1290*/  FFMA R10, R13.reuse, R10, R12 ;  /* 0x0000000a0d0a7223 */ /* 0x040fe2000000000c */
[----:B------:R-:W-:Y:S01]  /*12a0*/  FFMA R13, R13, R0, RZ ;  /* 0x000000000d0d7223 */ /* 0x000fe200000000ff */
[----:B------:R-:W-:Y:S01]  /*12b0*/  IMAD.IADD R3, R2, 0x1, R3 ;  /* 0x0000000102037824 */ /* 0x000fe200078e0203 */
[----:B------:R0:W-:Y:S02]  /*12c0*/  STG.E desc[UR6][R6.64], R19 ;  /* 0x0000001306007986 */ /* 0x0001e4000c101906 */
[----:B------:R-:W-:Y:S02]  /*12d0*/  FFMA R0, R13, R10, R0 ;  /* 0x0000000a0d007223 */ /* 0x000fe40000000000 */
[----:B-1----:R-:W-:Y:S02]  /*12e0*/  ISETP.GE.AND P0, PT, R3, UR4, PT ;  /* 0x0000000403007c0c */ /* 0x002fe4000bf06270 */
[----:B------:R-:W-:-:S04]  /*12f0*/  @P1 FADD R0, RZ, -R0 ;  /* 0x80000000ff001221 */ /* 0x000fc80000000000 */
[----:B------:R-:W-:-:S07]  /*1300*/  FMUL R11, R0, R11 ;  /* 0x0000000b000b7220 */ /* 0x000fce0000400000 */
[----:B0-----:R-:W-:Y:S05]  /*1310*/  @P0 EXIT ;  /* 0x000000000000094d */ /* 0x001fea0003800000 */
[----:B------:R-:W-:-:S05]  /*1320*/  IMAD.WIDE R6, R2, 0x4, R6 ;  /* 0x0000000402067825 */ /* 0x000fca00078e0206 */
[----:B------:R0:W-:Y:S01]  /*1330*/  STG.E desc[UR6][R6.64], R11 ;  /* 0x0000000b06007986 */ /* 0x0001e2000c101906 */
[----:B------:R-:W-:Y:S05]  /*1340*/  BRA `(.L_x_13) ;  /* 0xffffffec00607947 */ /* 0x000fea000383ffff */
        .weak           $__internal_0_$__cuda_sm20_sqrt_rn_f32_slowpath
        .type           $__internal_0_$__cuda_sm20_sqrt_rn_f32_slowpath,@function
        .size           $__internal_0_$__cuda_sm20_sqrt_rn_f32_slowpath,(.L_x_16 - $__internal_0_$__cuda_sm20_sqrt_rn_f32_slowpath)
$__internal_0_$__cuda_sm20_sqrt_rn_f32_slowpath:
[----:B------:R-:W-:-:S13]  /*1350*/  LOP3.LUT P0, RZ, R7, 0x7fffffff, RZ, 0xc0, !PT ;  /* 0x7fffffff07ff7812 */ /* 0x000fda000780c0ff */
[----:B------:R-:W-:Y:S05]  /*1360*/  @!P0 BRA `(.L_x_14) ;  /* 0x0000000000448947 */ /* 0x000fea0003800000 */
[----:B------:R-:W-:Y:S01]  /*1370*/  FSETP.GEU.FTZ.AND P0, PT, R7, RZ, PT ;  /* 0x000000ff0700720b */ /* 0x000fe20003f1e000 */
[----:B------:R-:W-:-:S12]  /*1380*/  IMAD.MOV.U32 R0, RZ, RZ, R7 ;  /* 0x000000ffff007224 */ /* 0x000fd800078e0007 */
[----:B------:R-:W-:Y:S01]  /*1390*/  @!P0 MOV R7, 0x7fffffff ;  /* 0x7fffffff00078802 */ /* 0x000fe20000000f00 */
[----:B------:R-:W-:Y:S06]  /*13a0*/  @!P0 BRA `(.L_x_14) ;  /* 0x0000000000348947 */ /* 0x000fec0003800000 */
[----:B------:R-:W-:-:S13]  /*13b0*/  FSETP.GTU.FTZ.AND P0, PT, |R0|, +INF , PT ;  /* 0x7f8000000000780b */ /* 0x000fda0003f1c200 */
[----:B------:R-:W-:Y:S01]  /*13c0*/  @P0 FADD.FTZ R7, R0, 1 ;  /* 0x3f80000000070421 */ /* 0x000fe20000010000 */
[----:B------:R-:W-:Y:S06]  /*13d0*/  @P0 BRA `(.L_x_14) ;  /* 0x0000000000280947 */ /* 0x000fec0003800000 */
[----:B------:R-:W-:-:S13]  /*13e0*/  FSETP.NEU.FTZ.AND P0, PT, |R0|, +INF , PT ;  /* 0x7f8000000000780b */ /* 0x000fda0003f1d200 */
[----:B------:R-:W-:-:S04]  /*13f0*/  @P0 FFMA R6, R0, 1.84467440737095516160e+19, RZ ;  /* 0x5f80000000060823 */ /* 0x000fc800000000ff */
[----:B------:R-:W0:Y:S02]  /*1400*/  @P0 MUFU.RSQ R7, R6 ;  /* 0x0000000600070308 */ /* 0x000e240000001400 */
[----:B0-----:R-:W-:Y:S01]  /*1410*/  @P0 FMUL.FTZ R11, R6, R7 ;  /* 0x00000007060b0220 */ /* 0x001fe20000410000 */
[----:B------:R-:W-:Y:S01]  /*1420*/  @P0 FMUL.FTZ R13, R7, 0.5 ;  /* 0x3f000000070d0820 */ /* 0x000fe20000410000 */
[----:B------:R-:W-:Y:S02]  /*1430*/  @!P0 IMAD.MOV.U32 R7, RZ, RZ, R0 ;  /* 0x000000ffff078224 */ /* 0x000fe400078e0000 */
[----:B------:R-:W-:-:S04]  /*1440*/  @P0 FADD.FTZ R12, -R11, -RZ ;  /* 0x800000ff0b0c0221 */ /* 0x000fc80000010100 */
[----:B------:R-:W-:-:S04]  /*1450*/  @P0 FFMA R12, R11, R12, R6 ;  /* 0x0000000c0b0c0223 */ /* 0x000fc80000000006 */
[----:B------:R-:W-:-:S04]  /*1460*/  @P0 FFMA R12, R12, R13, R11 ;  /* 0x0000000d0c0c0223 */ /* 0x000fc8000000000b */
[----:B------:R-:W-:-:S07]  /*1470*/  @P0 FMUL.FTZ R7, R12, 2.3283064365386962891e-10 ;  /* 0x2f8000000c070820 */ /* 0x000fce0000410000 */
.L_x_14:
[----:B------:R-:W-:Y:S01]  /*1480*/  IMAD.MOV.U32 R11, RZ, RZ, R7 ;  /* 0x000000ffff0b7224 */ /* 0x000fe200078e0007 */
[----:B------:R-:W-:Y:S01]  /*1490*/  MOV R6, R19 ;  /* 0x0000001300067202 */ /* 0x000fe20000000f00 */
[----:B------:R-:W-:-:S04]  /*14a0*/  IMAD.MOV.U32 R7, RZ, RZ, 0x0 ;  /* 0x00000000ff077424 */ /* 0x000fc800078e00ff */
[----:B------:R-:W-:Y:S05]  /*14b0*/  RET.REL.NODEC R6 `(_Z28generate_normal_distributionPfji) ;  /* 0xffffffe806d07950 */ /* 0x000fea0003c3ffff */
.L_x_15:
[----:B------:R-:W-:-:S00]  /*14c0*/  BRA `(.L_x_15) ;  /* 0xfffffffc00fc7947 */ /* 0x000fc0000383ffff */
[----:B------:R-:W-:-:S00]  /*14d0*/  NOP ;  /* 0x0000000000007918 */ /* 0x000fc00000000000 */
        /* <DEDUP_REMOVED lines=10> */
.L_x_16:


//--------------------- .nv.global.init           --------------------------
	.section	.nv.global.init,"aw",@progbits
	.align	4
.nv.global.init:
	.type		__cudart_i2opi_f,@object
	.size		__cudart_i2opi_f,(.L_0 - __cudart_i2opi_f)
__cudart_i2opi_f:
        /*0000*/ 	.byte	0x41, 0x90, 0x43, 0x3c, 0x99, 0x95, 0x62, 0xdb, 0xc0, 0xdd, 0x34, 0xf5, 0xd1, 0x57, 0x27, 0xfc
        /*0010*/ 	.byte	0x29, 0x15, 0x44, 0x4e, 0x6e, 0x83, 0xf9, 0xa2
.L_0:


//--------------------- .nv.shared.reserved.0     --------------------------
	.section	.nv.shared.reserved.0,"aw",@nobits
	.weak		__nv_reservedSMEM_offset_0_alias
	.size		__nv_reservedSMEM_offset_0_alias, 0, 64
	.other		__nv_reservedSMEM_offset_0_alias,@"STO_CUDA_RESERVED_SHARED STV_DEFAULT"
__nv_reservedSMEM_offset_0_alias:
	.zero		0
	.zero		64


//--------------------- .nv.constant0._Z28generate_normal_distributionPfji --------------------------
	.section	.nv.constant0._Z28generate_normal_distributionPfji,"a",@progbits
	.sectionflags	@""
	.align	4
.nv.constant0._Z28generate_normal_distributionPfji:
	.zero		912


//--------------------- SYMBOLS --------------------------

	.type		.nv.reservedSmem.offset0,@object
	.size		.nv.reservedSmem.offset0,0x4
